//
// Generated by NVIDIA NVVM Compiler
//
// Compiler Build ID: CL-36424714
// Cuda compilation tools, release 13.0, V13.0.88
// Based on NVVM 20.0.0
//

.version 9.0
.target sm_100
.address_size 64

	// .globl	_Z10reduceShflPKfPfi
// _ZZ10reduceShflPKfPfiE9warp_sums has been demoted

.visible .entry _Z10reduceShflPKfPfi(
	.param .u64 .ptr .align 1 _Z10reduceShflPKfPfi_param_0,
	.param .u64 .ptr .align 1 _Z10reduceShflPKfPfi_param_1,
	.param .u32 _Z10reduceShflPKfPfi_param_2
)
{
	.reg .pred 	%p<16>;
	.reg .b32 	%r<33>;
	.reg .b32 	%f<29>;
	.reg .b64 	%rd<9>;
	// demoted variable
	.shared .align 4 .b8 _ZZ10reduceShflPKfPfiE9warp_sums[32];
	ld.param.u64 	%rd1, [_Z10reduceShflPKfPfi_param_0];
	ld.param.u64 	%rd2, [_Z10reduceShflPKfPfi_param_1];
	ld.param.u32 	%r5, [_Z10reduceShflPKfPfi_param_2];
	mov.u32 	%r1, %tid.x;
	mov.u32 	%r2, %ctaid.x;
	mov.u32 	%r6, %ntid.x;
	mad.lo.s32 	%r3, %r2, %r6, %r1;
	setp.ge.s32 	%p1, %r3, %r5;
	mov.f32 	%f27, 0f00000000;
	@%p1 bra 	$L__BB0_2;
	cvta.to.global.u64 	%rd3, %rd1;
	mul.wide.s32 	%rd4, %r3, 4;
	add.s64 	%rd5, %rd3, %rd4;
	ld.global.f32 	%f27, [%rd5];
$L__BB0_2:
	mov.b32 	%r7, %f27;
	shfl.sync.down.b32	%r8|%p2, %r7, 16, 31, -1;
	mov.b32 	%f8, %r8;
	add.f32 	%f9, %f27, %f8;
	mov.b32 	%r9, %f9;
	shfl.sync.down.b32	%r10|%p3, %r9, 8, 31, -1;
	mov.b32 	%f10, %r10;
	add.f32 	%f11, %f9, %f10;
	mov.b32 	%r11, %f11;
	shfl.sync.down.b32	%r12|%p4, %r11, 4, 31, -1;
	mov.b32 	%f12, %r12;
	add.f32 	%f13, %f11, %f12;
	mov.b32 	%r13, %f13;
	shfl.sync.down.b32	%r14|%p5, %r13, 2, 31, -1;
	mov.b32 	%f14, %r14;
	add.f32 	%f15, %f13, %f14;
	mov.b32 	%r15, %f15;
	shfl.sync.down.b32	%r16|%p6, %r15, 1, 31, -1;
	mov.b32 	%f16, %r16;
	add.f32 	%f3, %f15, %f16;
	and.b32  	%r4, %r1, 31;
	setp.ne.s32 	%p7, %r4, 0;
	@%p7 bra 	$L__BB0_4;
	shr.u32 	%r17, %r1, 3;
	mov.u32 	%r18, _ZZ10reduceShflPKfPfiE9warp_sums;
	add.s32 	%r19, %r18, %r17;
	st.shared.f32 	[%r19], %f3;
$L__BB0_4:
	bar.sync 	0;
	setp.gt.u32 	%p8, %r1, 7;
	mov.f32 	%f28, 0f00000000;
	@%p8 bra 	$L__BB0_6;
	shl.b32 	%r20, %r1, 2;
	mov.u32 	%r21, _ZZ10reduceShflPKfPfiE9warp_sums;
	add.s32 	%r22, %r21, %r20;
	ld.shared.f32 	%f28, [%r22];
$L__BB0_6:
	setp.gt.u32 	%p9, %r1, 31;
	@%p9 bra 	$L__BB0_9;
	setp.ne.s32 	%p10, %r4, 0;
	mov.b32 	%r23, %f28;
	shfl.sync.down.b32	%r24|%p11, %r23, 16, 31, -1;
	mov.b32 	%f18, %r24;
	add.f32 	%f19, %f28, %f18;
	mov.b32 	%r25, %f19;
	shfl.sync.down.b32	%r26|%p12, %r25, 8, 31, -1;
	mov.b32 	%f20, %r26;
	add.f32 	%f21, %f19, %f20;
	mov.b32 	%r27, %f21;
	shfl.sync.down.b32	%r28|%p13, %r27, 4, 31, -1;
	mov.b32 	%f22, %r28;
	add.f32 	%f23, %f21, %f22;
	mov.b32 	%r29, %f23;
	shfl.sync.down.b32	%r30|%p14, %r29, 2, 31, -1;
	mov.b32 	%f24, %r30;
	add.f32 	%f25, %f23, %f24;
	mov.b32 	%r31, %f25;
	shfl.sync.down.b32	%r32|%p15, %r31, 1, 31, -1;
	mov.b32 	%f26, %r32;
	add.f32 	%f6, %f25, %f26;
	@%p10 bra 	$L__BB0_9;
	cvta.to.global.u64 	%rd6, %rd2;
	mul.wide.u32 	%rd7, %r2, 4;
	add.s64 	%rd8, %rd6, %rd7;
	st.global.f32 	[%rd8], %f6;
$L__BB0_9:
	ret;

}


// ===== COMPILED SASS (sm_100) =====

	.target	sm_100

	.elftype	@"ET_EXEC"


//--------------------- .note.nv.tkinfo           --------------------------
	.section	.note.nv.tkinfo,"",@"SHT_NOTE"
	.sectionflags	@"SHF_NOTE_NV_TKINFO"
	.tkinfo
        /*0018*/ 	.word	0x00000002
        /*0030*/ 	.string	""
        /*0030*/ 	.string	"ptxas"
        /*0030*/ 	.string	"Cuda compilation tools, release 13.0, V13.0.88"
        /*0030*/ 	.string	"Build cuda_13.0.r13.0/compiler.36424714_0"
        /*0030*/ 	.string	"-arch sm_100 -m 64 "



//--------------------- .note.nv.cuinfo           --------------------------
	.section	.note.nv.cuinfo,"",@"SHT_NOTE"
	.sectionflags	@"SHF_NOTE_NV_CUINFO"
        /*0018*/ 	.short	0x0002
        /*001a*/ 	.short	0x0064
        /*001c*/ 	.short	0x0082
	.zero		2


//--------------------- .nv.info                  --------------------------
	.section	.nv.info,"",@"SHT_CUDA_INFO"
	.align	4


	//----- nvinfo : EIATTR_REGCOUNT
	.align		4
        /*0000*/ 	.byte	0x04, 0x2f
        /*0002*/ 	.short	(.L_1 - .L_0)
	.align		4
.L_0:
        /*0004*/ 	.word	index@(_Z10reduceShflPKfPfi)
        /*0008*/ 	.word	0x00000012


	//----- nvinfo : EIATTR_FRAME_SIZE
	.align		4
.L_1:
        /*000c*/ 	.byte	0x04, 0x11
        /*000e*/ 	.short	(.L_3 - .L_2)
	.align		4
.L_2:
        /*0010*/ 	.word	index@(_Z10reduceShflPKfPfi)
        /*0014*/ 	.word	0x00000000


	//----- nvinfo : EIATTR_MIN_STACK_SIZE
	.align		4
.L_3:
        /*0018*/ 	.byte	0x04, 0x12
        /*001a*/ 	.short	(.L_5 - .L_4)
	.align		4
.L_4:
        /*001c*/ 	.word	index@(_Z10reduceShflPKfPfi)
        /*0020*/ 	.word	0x00000000
.L_5:


//--------------------- .nv.compat                --------------------------
	.section	.nv.compat,"",@"SHT_CUDA_COMPAT_INFO"
	.align	4
        /*0000*/ 	.byte	0x02, 0x09, 0x00, 0x00, 0x02, 0x02, 0x01, 0x00, 0x02, 0x05, 0x05, 0x00, 0x03, 0x07, 0x01, 0x01
        /*0010*/ 	.byte	0x02, 0x03, 0x00, 0x00, 0x02, 0x06, 0x01, 0x00, 0x04, 0x0b, 0x08, 0x00, 0x09, 0x00, 0x00, 0x00
        /*0020*/ 	.byte	0x00, 0x00, 0x00, 0x00


//--------------------- .nv.info._Z10reduceShflPKfPfi --------------------------
	.section	.nv.info._Z10reduceShflPKfPfi,"",@"SHT_CUDA_INFO"
	.sectionflags	@""
	.align	4


	//----- nvinfo : EIATTR_CUDA_API_VERSION
	.align		4
        /*0000*/ 	.byte	0x04, 0x37
        /*0002*/ 	.short	(.L_7 - .L_6)
.L_6:
        /*0004*/ 	.word	0x00000082


	//----- nvinfo : EIATTR_KPARAM_INFO
	.align		4
.L_7:
        /*0008*/ 	.byte	0x04, 0x17
        /*000a*/ 	.short	(.L_9 - .L_8)
.L_8:
        /*000c*/ 	.word	0x00000000
        /*0010*/ 	.short	0x0002
        /*0012*/ 	.short	0x0010
        /*0014*/ 	.byte	0x00, 0xf0, 0x11, 0x00


	//----- nvinfo : EIATTR_KPARAM_INFO
	.align		4
.L_9:
        /*0018*/ 	.byte	0x04, 0x17
        /*001a*/ 	.short	(.L_11 - .L_10)
.L_10:
        /*001c*/ 	.word	0x00000000
        /*0020*/ 	.short	0x0001
        /*0022*/ 	.short	0x0008
        /*0024*/ 	.byte	0x00, 0xf5, 0x21, 0x00


	//----- nvinfo : EIATTR_KPARAM_INFO
	.align		4
.L_11:
        /*0028*/ 	.byte	0x04, 0x17
        /*002a*/ 	.short	(.L_13 - .L_12)
.L_12:
        /*002c*/ 	.word	0x00000000
        /*0030*/ 	.short	0x0000
        /*0032*/ 	.short	0x0000
        /*0034*/ 	.byte	0x00, 0xf5, 0x21, 0x00


	//----- nvinfo : EIATTR_SPARSE_MMA_MASK
	.align		4
.L_13:
        /*0038*/ 	.byte	0x03, 0x50
        /*003a*/ 	.short	0x0000


	//----- nvinfo : EIATTR_MAXREG_COUNT
	.align		4
        /*003c*/ 	.byte	0x03, 0x1b
        /*003e*/ 	.short	0x00ff


	//----- nvinfo : EIATTR_NUM_BARRIERS
	.align		4
        /*0040*/ 	.byte	0x02, 0x4c
        /*0042*/ 	.byte	0x01
	.zero		1


	//----- nvinfo : EIATTR_MERCURY_ISA_VERSION
	.align		4
        /*0044*/ 	.byte	0x03, 0x5f
        /*0046*/ 	.short	0x0101


	//----- nvinfo : EIATTR_COOP_GROUP_MASK_REGIDS
	.align		4
        /*0048*/ 	.byte	0x04, 0x29
        /*004a*/ 	.short	(.L_15 - .L_14)


	//   ....[0]....
.L_14:
        /*004c*/ 	.word	0xffffffff


	//   ....[1]....
        /*0050*/ 	.word	0xffffffff


	//   ....[2]....
        /*0054*/ 	.word	0xffffffff


	//   ....[3]....
        /*0058*/ 	.word	0xffffffff


	//   ....[4]....
        /*005c*/ 	.word	0xffffffff


	//   ....[5]....
        /*0060*/ 	.word	0xffffffff


	//   ....[6]....
        /*0064*/ 	.word	0xffffffff


	//   ....[7]....
        /*0068*/ 	.word	0xffffffff


	//   ....[8]....
        /*006c*/ 	.word	0xffffffff


	//   ....[9]....
        /*0070*/ 	.word	0xffffffff


	//----- nvinfo : EIATTR_COOP_GROUP_INSTR_OFFSETS
	.align		4
.L_15:
        /*0074*/ 	.byte	0x04, 0x28
        /*0076*/ 	.short	(.L_17 - .L_16)


	//   ....[0]....
.L_16:
        /*0078*/ 	.word	0x00000130


	//   ....[1]....
        /*007c*/ 	.word	0x00000160


	//   ....[2]....
        /*0080*/ 	.word	0x000001a0


	//   ....[3]....
        /*0084*/ 	.word	0x000001c0


	//   ....[4]....
        /*0088*/ 	.word	0x000001e0


	//   ....[5]....
        /*008c*/ 	.word	0x00000260


	//   ....[6]....
        /*0090*/ 	.word	0x00000290


	//   ....[7]....
        /*0094*/ 	.word	0x000002b0


	//   ....[8]....
        /*0098*/ 	.word	0x000002d0


	//   ....[9]....
        /*009c*/ 	.word	0x000002f0


	//----- nvinfo : EIATTR_VRC_CTA_INIT_COUNT
	.align		4
.L_17:
        /*00a0*/ 	.byte	0x02, 0x4a
	.zero		1
	.zero		1


	//----- nvinfo : EIATTR_EXIT_INSTR_OFFSETS
	.align		4
        /*00a4*/ 	.byte	0x04, 0x1c
        /*00a6*/ 	.short	(.L_19 - .L_18)


	//   ....[0]....
.L_18:
        /*00a8*/ 	.word	0x00000250


	//   ....[1]....
        /*00ac*/ 	.word	0x00000300


	//   ....[2]....
        /*00b0*/ 	.word	0x00000350


	//----- nvinfo : EIATTR_CBANK_PARAM_SIZE
	.align		4
.L_19:
        /*00b4*/ 	.byte	0x03, 0x19
        /*00b6*/ 	.short	0x0014


	//----- nvinfo : EIATTR_PARAM_CBANK
	.align		4
        /*00b8*/ 	.byte	0x04, 0x0a
        /*00ba*/ 	.short	(.L_21 - .L_20)
	.align		4
.L_20:
        /*00bc*/ 	.word	index@(.nv.constant0._Z10reduceShflPKfPfi)
        /*00c0*/ 	.short	0x0380
        /*00c2*/ 	.short	0x0014


	//----- nvinfo : EIATTR_SW_WAR
	.align		4
.L_21:
        /*00c4*/ 	.byte	0x04, 0x36
        /*00c6*/ 	.short	(.L_23 - .L_22)
.L_22:
        /*00c8*/ 	.word	0x00000008
.L_23:


//--------------------- .nv.callgraph             --------------------------
	.section	.nv.callgraph,"",@"SHT_CUDA_CALLGRAPH"
	.align	4
	.sectionentsize	8
	.align		4
        /*0000*/ 	.word	0x00000000
	.align		4
        /*0004*/ 	.word	0xffffffff
	.align		4
        /*0008*/ 	.word	0x00000000
	.align		4
        /*000c*/ 	.word	0xfffffffe
	.align		4
        /*0010*/ 	.word	0x00000000
	.align		4
        /*0014*/ 	.word	0xfffffffd
	.align		4
        /*0018*/ 	.word	0x00000000
	.align		4
        /*001c*/ 	.word	0xfffffffc


//--------------------- .text._Z10reduceShflPKfPfi --------------------------
	.section	.text._Z10reduceShflPKfPfi,"ax",@progbits
	.align	128
        .global         _Z10reduceShflPKfPfi
        .type           _Z10reduceShflPKfPfi,@function
        .size           _Z10reduceShflPKfPfi,(.L_x_1 - _Z10reduceShflPKfPfi)
        .other          _Z10reduceShflPKfPfi,@"STO_CUDA_ENTRY STV_DEFAULT"
_Z10reduceShflPKfPfi:
.text._Z10reduceShflPKfPfi:
[----:B------:R-:W-:Y:S01]  /*0000*/  LDC R1, c[0x0][0x37c] ;  /* 0x0000df00ff017b82 */ /* 0x000fe20000000800 */
[----:B------:R-:W0:Y:S01]  /*0010*/  S2R R13, SR_TID.X ;  /* 0x00000000000d7919 */ /* 0x000e220000002100 */
[----:B------:R-:W0:Y:S01]  /*0020*/  LDCU UR4, c[0x0][0x360] ;  /* 0x00006c00ff0477ac */ /* 0x000e220008000800 */
[----:B------:R-:W-:Y:S01]  /*0030*/  HFMA2 R4, -RZ, RZ, 0, 0 ;  /* 0x00000000ff047431 */ /* 0x000fe200000001ff */
[----:B------:R-:W0:Y:S01]  /*0040*/  S2R R0, SR_CTAID.X ;  /* 0x0000000000007919 */ /* 0x000e220000002500 */
[----:B------:R-:W1:Y:S01]  /*0050*/  LDCU UR5, c[0x0][0x390] ;  /* 0x00007200ff0577ac */ /* 0x000e620008000800 */
[----:B0-----:R-:W-:-:S05]  /*0060*/  IMAD R5, R0, UR4, R13 ;  /* 0x0000000400057c24 */ /* 0x001fca000f8e020d */
[----:B-1----:R-:W-:Y:S01]  /*0070*/  ISETP.GE.AND P0, PT, R5, UR5, PT ;  /* 0x0000000505007c0c */ /* 0x002fe2000bf06270 */
[----:B------:R-:W0:-:S12]  /*0080*/  LDCU.64 UR4, c[0x0][0x358] ;  /* 0x00006b00ff0477ac */ /* 0x000e180008000a00 */
[----:B------:R-:W1:Y:S02]  /*0090*/  @!P0 LDC.64 R2, c[0x0][0x380] ;  /* 0x0000e000ff028b82 */ /* 0x000e640000000a00 */
[----:B-1----:R-:W-:-:S05]  /*00a0*/  @!P0 IMAD.WIDE R2, R5, 0x4, R2 ;  /* 0x0000000405028825 */ /* 0x002fca00078e0202 */
[----:B0-----:R0:W2:Y:S01]  /*00b0*/  @!P0 LDG.E R4, desc[UR4][R2.64] ;  /* 0x0000000402048981 */ /* 0x0010a2000c1e1900 */
[C---:B------:R-:W-:Y:S02]  /*00c0*/  LOP3.LUT P0, R9, R13.reuse, 0x1f, RZ, 0xc0, !PT ;  /* 0x0000001f0d097812 */ /* 0x040fe4000780c0ff */
[----:B------:R-:W-:-:S11]  /*00d0*/  ISETP.GT.U32.AND P1, PT, R13, 0x7, PT ;  /* 0x000000070d00780c */ /* 0x000fd60003f24070 */
[----:B------:R-:W1:Y:S01]  /*00e0*/  @!P0 S2R R11, SR_CgaCtaId ;  /* 0x00000000000b8919 */ /* 0x000e620000008800 */
[----:B0-----:R-:W-:Y:S01]  /*00f0*/  @!P0 MOV R2, 0x400 ;  /* 0x0000040000028802 */ /* 0x001fe20000000f00 */
[----:B------:R-:W0:Y:S03]  /*0100*/  @!P1 S2R R15, SR_CgaCtaId ;  /* 0x00000000000f9919 */ /* 0x000e260000008800 */
[----:B-1----:R-:W-:-:S04]  /*0110*/  @!P0 LEA R2, R11, R2, 0x18 ;  /* 0x000000020b028211 */ /* 0x002fc800078ec0ff */
[----:B------:R-:W-:Y:S01]  /*0120*/  @!P0 LEA.HI R2, R13, R2, RZ, 0x1d ;  /* 0x000000020d028211 */ /* 0x000fe200078fe8ff */
[----:B--2---:R-:W1:Y:S02]  /*0130*/  SHFL.DOWN PT, R5, R4, 0x10, 0x1f ;  /* 0x0a001f0004057f89 */ /* 0x004e6400000e0000 */
[----:B-1----:R-:W-:Y:S01]  /*0140*/  FADD R5, R5, R4 ;  /* 0x0000000405057221 */ /* 0x002fe20000000000 */
[----:B------:R-:W-:-:S04]  /*0150*/  @!P1 MOV R4, 0x400 ;  /* 0x0000040000049802 */ /* 0x000fc80000000f00 */
[----:B------:R-:W1:Y:S01]  /*0160*/  SHFL.DOWN PT, R6, R5, 0x8, 0x1f ;  /* 0x09001f0005067f89 */ /* 0x000e6200000e0000 */
[----:B0-----:R-:W-:-:S04]  /*0170*/  @!P1 LEA R4, R15, R4, 0x18 ;  /* 0x000000040f049211 */ /* 0x001fc800078ec0ff */
[----:B------:R-:W-:Y:S01]  /*0180*/  @!P1 LEA R4, R13, R4, 0x2 ;  /* 0x000000040d049211 */ /* 0x000fe200078e10ff */
[----:B-1----:R-:W-:-:S05]  /*0190*/  FADD R6, R5, R6 ;  /* 0x0000000605067221 */ /* 0x002fca0000000000 */
[----:B------:R-:W0:Y:S02]  /*01a0*/  SHFL.DOWN PT, R7, R6, 0x4, 0x1f ;  /* 0x08801f0006077f89 */ /* 0x000e2400000e0000 */
[----:B0-----:R-:W-:-:S05]  /*01b0*/  FADD R7, R6, R7 ;  /* 0x0000000706077221 */ /* 0x001fca0000000000 */
[----:B------:R-:W0:Y:S02]  /*01c0*/  SHFL.DOWN PT, R8, R7, 0x2, 0x1f ;  /* 0x08401f0007087f89 */ /* 0x000e2400000e0000 */
[----:B0-----:R-:W-:-:S05]  /*01d0*/  FADD R8, R7, R8 ;  /* 0x0000000807087221 */ /* 0x001fca0000000000 */
[----:B------:R-:W0:Y:S02]  /*01e0*/  SHFL.DOWN PT, R3, R8, 0x1, 0x1f ;  /* 0x08201f0008037f89 */ /* 0x000e2400000e0000 */
[----:B0-----:R-:W-:Y:S01]  /*01f0*/  FADD R5, R8, R3 ;  /* 0x0000000308057221 */ /* 0x001fe20000000000 */
[----:B------:R-:W-:-:S04]  /*0200*/  MOV R3, RZ ;  /* 0x000000ff00037202 */ /* 0x000fc80000000f00 */
[----:B------:R0:W-:Y:S01]  /*0210*/  @!P0 STS [R2], R5 ;  /* 0x0000000502008388 */ /* 0x0001e20000000800 */
[----:B------:R-:W-:Y:S01]  /*0220*/  BAR.SYNC.DEFER_BLOCKING 0x0 ;  /* 0x0000000000007b1d */ /* 0x000fe20000010000 */
[----:B------:R-:W-:-:S05]  /*0230*/  ISETP.GT.U32.AND P0, PT, R13, 0x1f, PT ;  /* 0x0000001f0d00780c */ /* 0x000fca0003f04070 */
[----:B------:R0:W1:Y:S08]  /*0240*/  @!P1 LDS R3, [R4] ;  /* 0x0000000004039984 */ /* 0x0000700000000800 */
[----:B0-----:R-:W-:Y:S05]  /*0250*/  @P0 EXIT ;  /* 0x000000000000094d */ /* 0x001fea0003800000 */
[----:B-1----:R-:W0:Y:S01]  /*0260*/  SHFL.DOWN PT, R2, R3, 0x10, 0x1f ;  /* 0x0a001f0003027f89 */ /* 0x002e2200000e0000 */
[----:B------:R-:W-:Y:S01]  /*0270*/  ISETP.NE.AND P0, PT, R9, RZ, PT ;  /* 0x000000ff0900720c */ /* 0x000fe20003f05270 */
[----:B0-----:R-:W-:-:S05]  /*0280*/  FADD R2, R2, R3 ;  /* 0x0000000302027221 */ /* 0x001fca0000000000 */
[----:B------:R-:W0:Y:S02]  /*0290*/  SHFL.DOWN PT, R5, R2, 0x8, 0x1f ;  /* 0x09001f0002057f89 */ /* 0x000e2400000e0000 */
[----:B0-----:R-:W-:-:S05]  /*02a0*/  FADD R5, R2, R5 ;  /* 0x0000000502057221 */ /* 0x001fca0000000000 */
[----:B------:R-:W0:Y:S02]  /*02b0*/  SHFL.DOWN PT, R4, R5, 0x4, 0x1f ;  /* 0x08801f0005047f89 */ /* 0x000e2400000e0000 */
[----:B0-----:R-:W-:-:S05]  /*02c0*/  FADD R4, R5, R4 ;  /* 0x0000000405047221 */ /* 0x001fca0000000000 */
[----:B------:R-:W0:Y:S02]  /*02d0*/  SHFL.DOWN PT, R7, R4, 0x2, 0x1f ;  /* 0x08401f0004077f89 */ /* 0x000e2400000e0000 */
[----:B0-----:R-:W-:-:S05]  /*02e0*/  FADD R7, R4, R7 ;  /* 0x0000000704077221 */ /* 0x001fca0000000000 */
[----:B------:R0:W1:Y:S01]  /*02f0*/  SHFL.DOWN PT, R6, R7, 0x1, 0x1f ;  /* 0x08201f0007067f89 */ /* 0x00006200000e0000 */
[----:B------:R-:W-:Y:S05]  /*0300*/  @P0 EXIT ;  /* 0x000000000000094d */ /* 0x000fea0003800000 */
[----:B------:R-:W2:Y:S01]  /*0310*/  LDC.64 R2, c[0x0][0x388] ;  /* 0x0000e200ff027b82 */ /* 0x000ea20000000a00 */
[----:B01----:R-:W-:Y:S01]  /*0320*/  FADD R7, R7, R6 ;  /* 0x0000000607077221 */ /* 0x003fe20000000000 */
[----:B--2---:R-:W-:-:S05]  /*0330*/  IMAD.WIDE.U32 R2, R0, 0x4, R2 ;  /* 0x0000000400027825 */ /* 0x004fca00078e0002 */
[----:B------:R-:W-:Y:S01]  /*0340*/  STG.E desc[UR4][R2.64], R7 ;  /* 0x0000000702007986 */ /* 0x000fe2000c101904 */
[----:B------:R-:W-:Y:S05]  /*0350*/  EXIT ;  /* 0x000000000000794d */ /* 0x000fea0003800000 */
.L_x_0:
[----:B------:R-:W-:-:S00]  /*0360*/  BRA `(.L_x_0) ;  /* 0xfffffffc00fc7947 */ /* 0x000fc0000383ffff */
[----:B------:R-:W-:-:S00]  /*0370*/  NOP ;  /* 0x0000000000007918 */ /* 0x000fc00000000000 */
        /* <DEDUP_REMOVED lines=8> */
.L_x_1:


//--------------------- .nv.shared._Z10reduceShflPKfPfi --------------------------
	.section	.nv.shared._Z10reduceShflPKfPfi,"aw",@nobits
	.sectionflags	@""
	.align	4
.nv.shared._Z10reduceShflPKfPfi:
	.zero		1056


//--------------------- .nv.shared.reserved.0     --------------------------
	.section	.nv.shared.reserved.0,"aw",@nobits
	.weak		__nv_reservedSMEM_offset_0_alias
	.size		__nv_reservedSMEM_offset_0_alias, 0, 64
	.other		__nv_reservedSMEM_offset_0_alias,@"STO_CUDA_RESERVED_SHARED STV_DEFAULT"
__nv_reservedSMEM_offset_0_alias:
	.zero		0
	.zero		64


//--------------------- .nv.constant0._Z10reduceShflPKfPfi --------------------------
	.section	.nv.constant0._Z10reduceShflPKfPfi,"a",@progbits
	.sectionflags	@""
	.align	4
.nv.constant0._Z10reduceShflPKfPfi:
	.zero		916


//--------------------- SYMBOLS --------------------------

	.type		.nv.reservedSmem.offset0,@object
	.size		.nv.reservedSmem.offset0,0x4
	.type		.nv.reservedSmem.cap,@object
	.size		.nv.reservedSmem.cap,0x4
